//
// Generated by NVIDIA NVVM Compiler
//
// Compiler Build ID: CL-36424714
// Cuda compilation tools, release 13.0, V13.0.88
// Based on NVVM 20.0.0
//

.version 9.0
.target sm_100
.address_size 64

	// .globl	_Z13gpu_countsortPiS_
// _ZZ13gpu_countsortPiS_E5table has been demoted

.visible .entry _Z13gpu_countsortPiS_(
	.param .u64 .ptr .align 1 _Z13gpu_countsortPiS__param_0,
	.param .u64 .ptr .align 1 _Z13gpu_countsortPiS__param_1
)
{
	.reg .pred 	%p<6>;
	.reg .b32 	%r<53>;
	.reg .b64 	%rd<15>;
	// demoted variable
	.shared .align 4 .b8 _ZZ13gpu_countsortPiS_E5table[40000];
	ld.param.u64 	%rd6, [_Z13gpu_countsortPiS__param_0];
	ld.param.u64 	%rd7, [_Z13gpu_countsortPiS__param_1];
	mov.u32 	%r1, %tid.x;
	setp.ne.s32 	%p1, %r1, 0;
	@%p1 bra 	$L__BB0_3;
	mov.b64 	%rd13, -1;
	mov.u32 	%r51, _ZZ13gpu_countsortPiS_E5table;
$L__BB0_2:
	mov.b32 	%r8, 0;
	st.shared.u32 	[%r51], %r8;
	add.s64 	%rd13, %rd13, 1;
	add.s32 	%r51, %r51, 4;
	setp.lt.u64 	%p2, %rd13, 9999;
	@%p2 bra 	$L__BB0_2;
$L__BB0_3:
	bar.sync 	0;
	mov.u32 	%r9, %ctaid.x;
	mov.u32 	%r10, %ntid.x;
	mad.lo.s32 	%r4, %r9, %r10, %r1;
	setp.gt.s32 	%p3, %r4, 9999999;
	@%p3 bra 	$L__BB0_5;
	cvta.to.global.u64 	%rd9, %rd7;
	mul.wide.s32 	%rd10, %r4, 4;
	add.s64 	%rd11, %rd9, %rd10;
	ld.global.u32 	%r11, [%rd11];
	shl.b32 	%r12, %r11, 2;
	mov.u32 	%r13, _ZZ13gpu_countsortPiS_E5table;
	add.s32 	%r14, %r13, %r12;
	atom.shared.add.u32 	%r15, [%r14+-4], 1;
$L__BB0_5:
	setp.ne.s32 	%p4, %r1, 0;
	bar.sync 	0;
	@%p4 bra 	$L__BB0_8;
	cvta.to.global.u64 	%rd12, %rd6;
	add.s64 	%rd14, %rd12, 32;
	mov.b32 	%r52, 32;
	mov.u32 	%r17, _ZZ13gpu_countsortPiS_E5table;
$L__BB0_7:
	add.s32 	%r18, %r17, %r52;
	ld.shared.u32 	%r19, [%r18+-32];
	atom.global.add.u32 	%r20, [%rd14+-32], %r19;
	ld.shared.u32 	%r21, [%r18+-28];
	atom.global.add.u32 	%r22, [%rd14+-28], %r21;
	ld.shared.u32 	%r23, [%r18+-24];
	atom.global.add.u32 	%r24, [%rd14+-24], %r23;
	ld.shared.u32 	%r25, [%r18+-20];
	atom.global.add.u32 	%r26, [%rd14+-20], %r25;
	ld.shared.u32 	%r27, [%r18+-16];
	atom.global.add.u32 	%r28, [%rd14+-16], %r27;
	ld.shared.u32 	%r29, [%r18+-12];
	atom.global.add.u32 	%r30, [%rd14+-12], %r29;
	ld.shared.u32 	%r31, [%r18+-8];
	atom.global.add.u32 	%r32, [%rd14+-8], %r31;
	ld.shared.u32 	%r33, [%r18+-4];
	atom.global.add.u32 	%r34, [%rd14+-4], %r33;
	ld.shared.u32 	%r35, [%r18];
	atom.global.add.u32 	%r36, [%rd14], %r35;
	ld.shared.u32 	%r37, [%r18+4];
	atom.global.add.u32 	%r38, [%rd14+4], %r37;
	ld.shared.u32 	%r39, [%r18+8];
	atom.global.add.u32 	%r40, [%rd14+8], %r39;
	ld.shared.u32 	%r41, [%r18+12];
	atom.global.add.u32 	%r42, [%rd14+12], %r41;
	ld.shared.u32 	%r43, [%r18+16];
	atom.global.add.u32 	%r44, [%rd14+16], %r43;
	ld.shared.u32 	%r45, [%r18+20];
	atom.global.add.u32 	%r46, [%rd14+20], %r45;
	ld.shared.u32 	%r47, [%r18+24];
	atom.global.add.u32 	%r48, [%rd14+24], %r47;
	ld.shared.u32 	%r49, [%r18+28];
	atom.global.add.u32 	%r50, [%rd14+28], %r49;
	add.s32 	%r52, %r52, 64;
	add.s64 	%rd14, %rd14, 64;
	setp.ne.s32 	%p5, %r52, 40032;
	@%p5 bra 	$L__BB0_7;
$L__BB0_8:
	ret;

}


// ===== COMPILED SASS (sm_100) =====

	.target	sm_100

	.elftype	@"ET_EXEC"


//--------------------- .note.nv.tkinfo           --------------------------
	.section	.note.nv.tkinfo,"",@"SHT_NOTE"
	.sectionflags	@"SHF_NOTE_NV_TKINFO"
	.tkinfo
        /*0018*/ 	.word	0x00000002
        /*0030*/ 	.string	""
        /*0030*/ 	.string	"ptxas"
        /*0030*/ 	.string	"Cuda compilation tools, release 13.0, V13.0.88"
        /*0030*/ 	.string	"Build cuda_13.0.r13.0/compiler.36424714_0"
        /*0030*/ 	.string	"-arch sm_100 -m 64 "



//--------------------- .note.nv.cuinfo           --------------------------
	.section	.note.nv.cuinfo,"",@"SHT_NOTE"
	.sectionflags	@"SHF_NOTE_NV_CUINFO"
        /*0018*/ 	.short	0x0002
        /*001a*/ 	.short	0x0064
        /*001c*/ 	.short	0x0082
	.zero		2


//--------------------- .nv.info                  --------------------------
	.section	.nv.info,"",@"SHT_CUDA_INFO"
	.align	4


	//----- nvinfo : EIATTR_REGCOUNT
	.align		4
        /*0000*/ 	.byte	0x04, 0x2f
        /*0002*/ 	.short	(.L_1 - .L_0)
	.align		4
.L_0:
        /*0004*/ 	.word	index@(_Z13gpu_countsortPiS_)
        /*0008*/ 	.word	0x00000018


	//----- nvinfo : EIATTR_FRAME_SIZE
	.align		4
.L_1:
        /*000c*/ 	.byte	0x04, 0x11
        /*000e*/ 	.short	(.L_3 - .L_2)
	.align		4
.L_2:
        /*0010*/ 	.word	index@(_Z13gpu_countsortPiS_)
        /*0014*/ 	.word	0x00000000


	//----- nvinfo : EIATTR_MIN_STACK_SIZE
	.align		4
.L_3:
        /*0018*/ 	.byte	0x04, 0x12
        /*001a*/ 	.short	(.L_5 - .L_4)
	.align		4
.L_4:
        /*001c*/ 	.word	index@(_Z13gpu_countsortPiS_)
        /*0020*/ 	.word	0x00000000
.L_5:


//--------------------- .nv.compat                --------------------------
	.section	.nv.compat,"",@"SHT_CUDA_COMPAT_INFO"
	.align	4
        /*0000*/ 	.byte	0x02, 0x09, 0x00, 0x00, 0x02, 0x02, 0x01, 0x00, 0x02, 0x05, 0x05, 0x00, 0x03, 0x07, 0x01, 0x01
        /*0010*/ 	.byte	0x02, 0x03, 0x00, 0x00, 0x02, 0x06, 0x01, 0x00, 0x04, 0x0b, 0x08, 0x00, 0x09, 0x00, 0x00, 0x00
        /*0020*/ 	.byte	0x00, 0x00, 0x00, 0x00


//--------------------- .nv.info._Z13gpu_countsortPiS_ --------------------------
	.section	.nv.info._Z13gpu_countsortPiS_,"",@"SHT_CUDA_INFO"
	.sectionflags	@""
	.align	4


	//----- nvinfo : EIATTR_CUDA_API_VERSION
	.align		4
        /*0000*/ 	.byte	0x04, 0x37
        /*0002*/ 	.short	(.L_7 - .L_6)
.L_6:
        /*0004*/ 	.word	0x00000082


	//----- nvinfo : EIATTR_KPARAM_INFO
	.align		4
.L_7:
        /*0008*/ 	.byte	0x04, 0x17
        /*000a*/ 	.short	(.L_9 - .L_8)
.L_8:
        /*000c*/ 	.word	0x00000000
        /*0010*/ 	.short	0x0001
        /*0012*/ 	.short	0x0008
        /*0014*/ 	.byte	0x00, 0xf5, 0x21, 0x00


	//----- nvinfo : EIATTR_KPARAM_INFO
	.align		4
.L_9:
        /*0018*/ 	.byte	0x04, 0x17
        /*001a*/ 	.short	(.L_11 - .L_10)
.L_10:
        /*001c*/ 	.word	0x00000000
        /*0020*/ 	.short	0x0000
        /*0022*/ 	.short	0x0000
        /*0024*/ 	.byte	0x00, 0xf5, 0x21, 0x00


	//----- nvinfo : EIATTR_SPARSE_MMA_MASK
	.align		4
.L_11:
        /*0028*/ 	.byte	0x03, 0x50
        /*002a*/ 	.short	0x0000


	//----- nvinfo : EIATTR_MAXREG_COUNT
	.align		4
        /*002c*/ 	.byte	0x03, 0x1b
        /*002e*/ 	.short	0x00ff


	//----- nvinfo : EIATTR_NUM_BARRIERS
	.align		4
        /*0030*/ 	.byte	0x02, 0x4c
        /*0032*/ 	.byte	0x01
	.zero		1


	//----- nvinfo : EIATTR_MERCURY_ISA_VERSION
	.align		4
        /*0034*/ 	.byte	0x03, 0x5f
        /*0036*/ 	.short	0x0101


	//----- nvinfo : EIATTR_VRC_CTA_INIT_COUNT
	.align		4
        /*0038*/ 	.byte	0x02, 0x4a
	.zero		1
	.zero		1


	//----- nvinfo : EIATTR_EXIT_INSTR_OFFSETS
	.align		4
        /*003c*/ 	.byte	0x04, 0x1c
        /*003e*/ 	.short	(.L_13 - .L_12)


	//   ....[0]....
.L_12:
        /*0040*/ 	.word	0x000004f0


	//   ....[1]....
        /*0044*/ 	.word	0x00000740


	//----- nvinfo : EIATTR_CRS_STACK_SIZE
	.align		4
.L_13:
        /*0048*/ 	.byte	0x04, 0x1e
        /*004a*/ 	.short	(.L_15 - .L_14)
.L_14:
        /*004c*/ 	.word	0x00000000


	//----- nvinfo : EIATTR_CBANK_PARAM_SIZE
	.align		4
.L_15:
        /*0050*/ 	.byte	0x03, 0x19
        /*0052*/ 	.short	0x0010


	//----- nvinfo : EIATTR_PARAM_CBANK
	.align		4
        /*0054*/ 	.byte	0x04, 0x0a
        /*0056*/ 	.short	(.L_17 - .L_16)
	.align		4
.L_16:
        /*0058*/ 	.word	index@(.nv.constant0._Z13gpu_countsortPiS_)
        /*005c*/ 	.short	0x0380
        /*005e*/ 	.short	0x0010


	//----- nvinfo : EIATTR_SW_WAR
	.align		4
.L_17:
        /*0060*/ 	.byte	0x04, 0x36
        /*0062*/ 	.short	(.L_19 - .L_18)
.L_18:
        /*0064*/ 	.word	0x00000008
.L_19:


//--------------------- .nv.callgraph             --------------------------
	.section	.nv.callgraph,"",@"SHT_CUDA_CALLGRAPH"
	.align	4
	.sectionentsize	8
	.align		4
        /*0000*/ 	.word	0x00000000
	.align		4
        /*0004*/ 	.word	0xffffffff
	.align		4
        /*0008*/ 	.word	0x00000000
	.align		4
        /*000c*/ 	.word	0xfffffffe
	.align		4
        /*0010*/ 	.word	0x00000000
	.align		4
        /*0014*/ 	.word	0xfffffffd
	.align		4
        /*0018*/ 	.word	0x00000000
	.align		4
        /*001c*/ 	.word	0xfffffffc


//--------------------- .text._Z13gpu_countsortPiS_ --------------------------
	.section	.text._Z13gpu_countsortPiS_,"ax",@progbits
	.align	128
        .global         _Z13gpu_countsortPiS_
        .type           _Z13gpu_countsortPiS_,@function
        .size           _Z13gpu_countsortPiS_,(.L_x_7 - _Z13gpu_countsortPiS_)
        .other          _Z13gpu_countsortPiS_,@"STO_CUDA_ENTRY STV_DEFAULT"
_Z13gpu_countsortPiS_:
.text._Z13gpu_countsortPiS_:
[----:B------:R-:W-:Y:S01]  /*0000*/  LDC R1, c[0x0][0x37c] ;  /* 0x0000df00ff017b82 */ /* 0x000fe20000000800 */
[----:B------:R-:W0:Y:S07]  /*0010*/  S2R R5, SR_TID.X ;  /* 0x0000000000057919 */ /* 0x000e2e0000002100 */
[----:B------:R-:W1:Y:S01]  /*0020*/  LDC R0, c[0x0][0x360] ;  /* 0x0000d800ff007b82 */ /* 0x000e620000000800 */
[----:B------:R-:W-:Y:S01]  /*0030*/  BSSY.RECONVERGENT B0, `(.L_x_0) ;  /* 0x000003a000007945 */ /* 0x000fe20003800200 */
[----:B0-----:R-:W-:-:S13]  /*0040*/  ISETP.NE.AND P0, PT, R5, RZ, PT ;  /* 0x000000ff0500720c */ /* 0x001fda0003f05270 */
[----:B------:R-:W-:Y:S05]  /*0050*/  @P0 BRA `(.L_x_1) ;  /* 0x0000000000dc0947 */ /* 0x000fea0003800000 */
[----:B------:R-:W0:Y:S01]  /*0060*/  S2UR UR5, SR_CgaCtaId ;  /* 0x00000000000579c3 */ /* 0x000e220000008800 */
[----:B------:R-:W-:Y:S01]  /*0070*/  UMOV UR4, 0x400 ;  /* 0x0000040000047882 */ /* 0x000fe20000000000 */
[----:B------:R-:W-:Y:S01]  /*0080*/  UMOV UR6, 0xf ;  /* 0x0000000f00067882 */ /* 0x000fe20000000000 */
[----:B0-----:R-:W-:-:S04]  /*0090*/  ULEA UR4, UR5, UR4, 0x18 ;  /* 0x0000000405047291 */ /* 0x001fc8000f8ec0ff */
[----:B------:R-:W-:-:S05]  /*00a0*/  UIADD3 UR5, UPT, UPT, UR4, 0x40, URZ ;  /* 0x0000004004057890 */ /* 0x000fca000fffe0ff */
[----:B------:R-:W-:Y:S04]  /*00b0*/  STS.128 [UR4], RZ ;  /* 0x000000ffff007988 */ /* 0x000fe80008000c04 */
[----:B------:R-:W-:Y:S04]  /*00c0*/  STS.128 [UR4+0x10], RZ ;  /* 0x000010ffff007988 */ /* 0x000fe80008000c04 */
[----:B------:R-:W-:Y:S04]  /*00d0*/  STS.128 [UR4+0x20], RZ ;  /* 0x000020ffff007988 */ /* 0x000fe80008000c04 */
[----:B------:R-:W-:Y:S01]  /*00e0*/  STS.128 [UR4+0x30], RZ ;  /* 0x000030ffff007988 */ /* 0x000fe20008000c04 */
[----:B------:R-:W-:-:S05]  /*00f0*/  UMOV UR4, URZ ;  /* 0x000000ff00047c82 */ /* 0x000fca0008000000 */
.L_x_2:
[----:B------:R-:W-:Y:S01]  /*0100*/  UIADD3 UR6, UP0, UPT, UR6, 0x9c, URZ ;  /* 0x0000009c06067890 */ /* 0x000fe2000ff1e0ff */
[----:B------:R-:W-:Y:S03]  /*0110*/  STS.128 [UR5], RZ ;  /* 0x000000ffff007988 */ /* 0x000fe60008000c05 */
[----:B------:R-:W-:Y:S01]  /*0120*/  UIADD3.X UR4, UPT, UPT, URZ, UR4, URZ, UP0, !UPT ;  /* 0x00000004ff047290 */ /* 0x000fe200087fe4ff */
[----:B------:R-:W-:Y:S01]  /*0130*/  STS.128 [UR5+0x10], RZ ;  /* 0x000010ffff007988 */ /* 0x000fe20008000c05 */
[----:B------:R-:W-:-:S03]  /*0140*/  UISETP.GE.U32.AND UP0, UPT, UR6, 0x270f, UPT ;  /* 0x0000270f0600788c */ /* 0x000fc6000bf06070 */
[----:B------:R-:W-:Y:S01]  /*0150*/  STS.128 [UR5+0x20], RZ ;  /* 0x000020ffff007988 */ /* 0x000fe20008000c05 */
[----:B------:R-:W-:-:S03]  /*0160*/  UISETP.GE.U32.AND.EX UP0, UPT, UR4, URZ, UPT, UP0 ;  /* 0x000000ff0400728c */ /* 0x000fc6000bf06100 */
[----:B------:R-:W-:Y:S04]  /*0170*/  STS.128 [UR5+0x30], RZ ;  /* 0x000030ffff007988 */ /* 0x000fe80008000c05 */
        /* <DEDUP_REMOVED lines=34> */
[----:B------:R-:W-:Y:S01]  /*03a0*/  STS.128 [UR5+0x260], RZ ;  /* 0x000260ffff007988 */ /* 0x000fe20008000c05 */
[----:B------:R-:W-:Y:S01]  /*03b0*/  UIADD3 UR5, UPT, UPT, UR5, 0x270, URZ ;  /* 0x0000027005057890 */ /* 0x000fe2000fffe0ff */
[----:B------:R-:W-:Y:S11]  /*03c0*/  BRA.U !UP0, `(.L_x_2) ;  /* 0xfffffffd084c7547 */ /* 0x000ff6000b83ffff */
.L_x_1:
[----:B------:R-:W-:Y:S05]  /*03d0*/  BSYNC.RECONVERGENT B0 ;  /* 0x0000000000007941 */ /* 0x000fea0003800200 */
.L_x_0:
[----:B------:R-:W1:Y:S01]  /*03e0*/  S2UR UR4, SR_CTAID.X ;  /* 0x00000000000479c3 */ /* 0x000e620000002500 */
[----:B------:R-:W0:Y:S07]  /*03f0*/  LDCU.64 UR8, c[0x0][0x358] ;  /* 0x00006b00ff0877ac */ /* 0x000e2e0008000a00 */
[----:B------:R-:W-:Y:S06]  /*0400*/  BAR.SYNC.DEFER_BLOCKING 0x0 ;  /* 0x0000000000007b1d */ /* 0x000fec0000010000 */
[----:B------:R-:W-:Y:S01]  /*0410*/  BSSY.RECONVERGENT B0, `(.L_x_3) ;  /* 0x000000c000007945 */ /* 0x000fe20003800200 */
[----:B-1----:R-:W-:-:S05]  /*0420*/  IMAD R5, R0, UR4, R5 ;  /* 0x0000000400057c24 */ /* 0x002fca000f8e0205 */
[----:B------:R-:W-:-:S13]  /*0430*/  ISETP.GT.AND P1, PT, R5, 0x98967f, PT ;  /* 0x0098967f0500780c */ /* 0x000fda0003f24270 */
[----:B0-----:R-:W-:Y:S05]  /*0440*/  @P1 BRA `(.L_x_4) ;  /* 0x0000000000201947 */ /* 0x001fea0003800000 */
[----:B------:R-:W0:Y:S02]  /*0450*/  LDC.64 R2, c[0x0][0x388] ;  /* 0x0000e200ff027b82 */ /* 0x000e240000000a00 */
[----:B0-----:R-:W-:-:S06]  /*0460*/  IMAD.WIDE R2, R5, 0x4, R2 ;  /* 0x0000000405027825 */ /* 0x001fcc00078e0202 */
[----:B------:R-:W2:Y:S01]  /*0470*/  LDG.E R2, desc[UR8][R2.64] ;  /* 0x0000000802027981 */ /* 0x000ea2000c1e1900 */
[----:B------:R-:W0:Y:S01]  /*0480*/  S2UR UR5, SR_CgaCtaId ;  /* 0x00000000000579c3 */ /* 0x000e220000008800 */
[----:B------:R-:W-:Y:S02]  /*0490*/  UMOV UR4, 0x400 ;  /* 0x0000040000047882 */ /* 0x000fe40000000000 */
[----:B0-----:R-:W-:-:S06]  /*04a0*/  ULEA UR4, UR5, UR4, 0x18 ;  /* 0x0000000405047291 */ /* 0x001fcc000f8ec0ff */
[----:B--2---:R-:W-:-:S05]  /*04b0*/  LEA R0, R2, UR4, 0x2 ;  /* 0x0000000402007c11 */ /* 0x004fca000f8e10ff */
[----:B------:R0:W-:Y:S02]  /*04c0*/  ATOMS.POPC.INC.32 RZ, [R0+URZ+-0x4] ;  /* 0xfffffc0000ff7f8c */ /* 0x0001e4000d8000ff */
.L_x_4:
[----:B------:R-:W-:Y:S05]  /*04d0*/  BSYNC.RECONVERGENT B0 ;  /* 0x0000000000007941 */ /* 0x000fea0003800200 */
.L_x_3:
[----:B------:R-:W-:Y:S06]  /*04e0*/  BAR.SYNC.DEFER_BLOCKING 0x0 ;  /* 0x0000000000007b1d */ /* 0x000fec0000010000 */
[----:B------:R-:W-:Y:S05]  /*04f0*/  @P0 EXIT ;  /* 0x000000000000094d */ /* 0x000fea0003800000 */
[----:B------:R-:W1:Y:S01]  /*0500*/  LDCU.64 UR4, c[0x0][0x380] ;  /* 0x00007000ff0477ac */ /* 0x000e620008000a00 */
[----:B------:R-:W2:Y:S01]  /*0510*/  S2UR UR7, SR_CgaCtaId ;  /* 0x00000000000779c3 */ /* 0x000ea20000008800 */
[----:B0-----:R-:W-:Y:S01]  /*0520*/  IMAD.MOV.U32 R0, RZ, RZ, 0x20 ;  /* 0x00000020ff007424 */ /* 0x001fe200078e00ff */
[----:B------:R-:W-:Y:S01]  /*0530*/  UMOV UR6, 0x400 ;  /* 0x0000040000067882 */ /* 0x000fe20000000000 */
[----:B-1----:R-:W-:-:S04]  /*0540*/  UIADD3 UR4, UP0, UPT, UR4, 0x20, URZ ;  /* 0x0000002004047890 */ /* 0x002fc8000ff1e0ff */
[----:B------:R-:W-:Y:S02]  /*0550*/  UIADD3.X UR5, UPT, UPT, URZ, UR5, URZ, UP0, !UPT ;  /* 0x00000005ff057290 */ /* 0x000fe400087fe4ff */
[----:B------:R-:W-:Y:S01]  /*0560*/  IMAD.U32 R20, RZ, RZ, UR4 ;  /* 0x00000004ff147e24 */ /* 0x000fe2000f8e00ff */
[----:B--2---:R-:W-:-:S03]  /*0570*/  ULEA UR6, UR7, UR6, 0x18 ;  /* 0x0000000607067291 */ /* 0x004fc6000f8ec0ff */
[----:B------:R-:W-:-:S09]  /*0580*/  MOV R21, UR5 ;  /* 0x0000000500157c02 */ /* 0x000fd20008000f00 */
.L_x_5:
[----:B0-----:R-:W0:Y:S01]  /*0590*/  LDS.128 R4, [R0+UR6+-0x20] ;  /* 0xffffe00600047984 */ /* 0x001e220008000c00 */
[----:B------:R-:W-:Y:S01]  /*05a0*/  IMAD.MOV.U32 R2, RZ, RZ, R20 ;  /* 0x000000ffff027224 */ /* 0x000fe200078e0014 */
[----:B------:R-:W-:Y:S02]  /*05b0*/  MOV R3, R21 ;  /* 0x0000001500037202 */ /* 0x000fe40000000f00 */
[----:B------:R-:W1:Y:S04]  /*05c0*/  LDS.128 R8, [R0+UR6+-0x10] ;  /* 0xfffff00600087984 */ /* 0x000e680008000c00 */
[----:B------:R-:W2:Y:S04]  /*05d0*/  LDS.128 R12, [R0+UR6] ;  /* 0x00000006000c7984 */ /* 0x000ea80008000c00 */
[----:B------:R3:W4:Y:S02]  /*05e0*/  LDS.128 R16, [R0+UR6+0x10] ;  /* 0x0000100600107984 */ /* 0x0007240008000c00 */
[----:B---3--:R-:W-:-:S05]  /*05f0*/  VIADD R0, R0, 0x40 ;  /* 0x0000004000007836 */ /* 0x008fca0000000000 */
[----:B------:R-:W-:Y:S01]  /*0600*/  ISETP.NE.AND P0, PT, R0, 0x9c60, PT ;  /* 0x00009c600000780c */ /* 0x000fe20003f05270 */
[----:B0-----:R0:W-:Y:S04]  /*0610*/  REDG.E.ADD.STRONG.GPU desc[UR8][R2.64+-0x20], R4 ;  /* 0xffffe0040200798e */ /* 0x0011e8000c12e108 */
[----:B------:R0:W-:Y:S04]  /*0620*/  REDG.E.ADD.STRONG.GPU desc[UR8][R2.64+-0x1c], R5 ;  /* 0xffffe4050200798e */ /* 0x0001e8000c12e108 */
[----:B------:R0:W-:Y:S04]  /*0630*/  REDG.E.ADD.STRONG.GPU desc[UR8][R2.64+-0x18], R6 ;  /* 0xffffe8060200798e */ /* 0x0001e8000c12e108 */
[----:B------:R0:W-:Y:S04]  /*0640*/  REDG.E.ADD.STRONG.GPU desc[UR8][R2.64+-0x14], R7 ;  /* 0xffffec070200798e */ /* 0x0001e8000c12e108 */
[----:B-1----:R0:W-:Y:S04]  /*0650*/  REDG.E.ADD.STRONG.GPU desc[UR8][R2.64+-0x10], R8 ;  /* 0xfffff0080200798e */ /* 0x0021e8000c12e108 */
[----:B------:R0:W-:Y:S04]  /*0660*/  REDG.E.ADD.STRONG.GPU desc[UR8][R2.64+-0xc], R9 ;  /* 0xfffff4090200798e */ /* 0x0001e8000c12e108 */
[----:B------:R0:W-:Y:S04]  /*0670*/  REDG.E.ADD.STRONG.GPU desc[UR8][R2.64+-0x8], R10 ;  /* 0xfffff80a0200798e */ /* 0x0001e8000c12e108 */
[----:B------:R0:W-:Y:S04]  /*0680*/  REDG.E.ADD.STRONG.GPU desc[UR8][R2.64+-0x4], R11 ;  /* 0xfffffc0b0200798e */ /* 0x0001e8000c12e108 */
[----:B--2---:R0:W-:Y:S04]  /*0690*/  REDG.E.ADD.STRONG.GPU desc[UR8][R2.64], R12 ;  /* 0x0000000c0200798e */ /* 0x0041e8000c12e108 */
[----:B------:R0:W-:Y:S04]  /*06a0*/  REDG.E.ADD.STRONG.GPU desc[UR8][R2.64+0x4], R13 ;  /* 0x0000040d0200798e */ /* 0x0001e8000c12e108 */
[----:B------:R0:W-:Y:S01]  /*06b0*/  REDG.E.ADD.STRONG.GPU desc[UR8][R2.64+0x8], R14 ;  /* 0x0000080e0200798e */ /* 0x0001e2000c12e108 */
[----:B------:R-:W-:-:S03]  /*06c0*/  IADD3 R20, P1, PT, R2, 0x40, RZ ;  /* 0x0000004002147810 */ /* 0x000fc60007f3e0ff */
[----:B------:R0:W-:Y:S04]  /*06d0*/  REDG.E.ADD.STRONG.GPU desc[UR8][R2.64+0xc], R15 ;  /* 0x00000c0f0200798e */ /* 0x0001e8000c12e108 */
[----:B----4-:R0:W-:Y:S04]  /*06e0*/  REDG.E.ADD.STRONG.GPU desc[UR8][R2.64+0x10], R16 ;  /* 0x000010100200798e */ /* 0x0101e8000c12e108 */
[----:B------:R0:W-:Y:S04]  /*06f0*/  REDG.E.ADD.STRONG.GPU desc[UR8][R2.64+0x14], R17 ;  /* 0x000014110200798e */ /* 0x0001e8000c12e108 */
[----:B------:R0:W-:Y:S01]  /*0700*/  REDG.E.ADD.STRONG.GPU desc[UR8][R2.64+0x18], R18 ;  /* 0x000018120200798e */ /* 0x0001e2000c12e108 */
[----:B------:R-:W-:-:S03]  /*0710*/  IADD3.X R21, PT, PT, RZ, R3, RZ, P1, !PT ;  /* 0x00000003ff157210 */ /* 0x000fc60000ffe4ff */
[----:B------:R0:W-:Y:S01]  /*0720*/  REDG.E.ADD.STRONG.GPU desc[UR8][R2.64+0x1c], R19 ;  /* 0x00001c130200798e */ /* 0x0001e2000c12e108 */
[----:B------:R-:W-:Y:S05]  /*0730*/  @P0 BRA `(.L_x_5) ;  /* 0xfffffffc00940947 */ /* 0x000fea000383ffff */
[----:B------:R-:W-:Y:S05]  /*0740*/  EXIT ;  /* 0x000000000000794d */ /* 0x000fea0003800000 */
.L_x_6:
[----:B------:R-:W-:-:S00]  /*0750*/  BRA `(.L_x_6) ;  /* 0xfffffffc00fc7947 */ /* 0x000fc0000383ffff */
[----:B------:R-:W-:-:S00]  /*0760*/  NOP ;  /* 0x0000000000007918 */ /* 0x000fc00000000000 */
        /* <DEDUP_REMOVED lines=9> */
.L_x_7:


//--------------------- .nv.shared._Z13gpu_countsortPiS_ --------------------------
	.section	.nv.shared._Z13gpu_countsortPiS_,"aw",@nobits
	.sectionflags	@""
	.align	4
.nv.shared._Z13gpu_countsortPiS_:
	.zero		41024


//--------------------- .nv.shared.reserved.0     --------------------------
	.section	.nv.shared.reserved.0,"aw",@nobits
	.weak		__nv_reservedSMEM_offset_0_alias
	.size		__nv_reservedSMEM_offset_0_alias, 0, 64
	.other		__nv_reservedSMEM_offset_0_alias,@"STO_CUDA_RESERVED_SHARED STV_DEFAULT"
__nv_reservedSMEM_offset_0_alias:
	.zero		0
	.zero		64


//--------------------- .nv.constant0._Z13gpu_countsortPiS_ --------------------------
	.section	.nv.constant0._Z13gpu_countsortPiS_,"a",@progbits
	.sectionflags	@""
	.align	4
.nv.constant0._Z13gpu_countsortPiS_:
	.zero		912


//--------------------- SYMBOLS --------------------------

	.type		.nv.reservedSmem.offset0,@object
	.size		.nv.reservedSmem.offset0,0x4
	.type		.nv.reservedSmem.cap,@object
	.size		.nv.reservedSmem.cap,0x4
